//
// Generated by NVIDIA NVVM Compiler
//
// Compiler Build ID: CL-36424714
// Cuda compilation tools, release 13.0, V13.0.88
// Based on NVVM 20.0.0
//

.version 9.0
.target sm_100
.address_size 64

	// .globl	_Z6_rcbrtPdd

.visible .entry _Z6_rcbrtPdd(
	.param .u64 .ptr .align 1 _Z6_rcbrtPdd_param_0,
	.param .f64 _Z6_rcbrtPdd_param_1
)
{
	.reg .pred 	%p<4>;
	.reg .b32 	%r<20>;
	.reg .b32 	%f<7>;
	.reg .b64 	%rd<3>;
	.reg .b64 	%fd<26>;

	ld.param.u64 	%rd1, [_Z6_rcbrtPdd_param_0];
	ld.param.f64 	%fd1, [_Z6_rcbrtPdd_param_1];
	cvta.to.global.u64 	%rd2, %rd1;
	{
	.reg .b32 %temp; 
	mov.b64 	{%r1, %temp}, %fd1;
	}
	{
	.reg .b32 %temp; 
	mov.b64 	{%temp, %r2}, %fd1;
	}
	and.b32  	%r3, %r2, 2147483647;
	setp.lt.u32 	%p1, %r3, 1048576;
	mov.b64 	%fd2, {%r1, %r3};
	mul.f64 	%fd3, %fd2, 0d4350000000000000;
	{
	.reg .b32 %temp; 
	mov.b64 	{%r4, %temp}, %fd3;
	}
	{
	.reg .b32 %temp; 
	mov.b64 	{%temp, %r5}, %fd3;
	}
	selp.b32 	%r6, %r4, %r1, %p1;
	selp.b32 	%r7, %r5, %r3, %p1;
	selp.b32 	%r8, 18, 1048576, %p1;
	shr.u32 	%r9, %r7, 20;
	add.s32 	%r10, %r9, -1022;
	cvt.rn.f32.s32 	%f1, %r10;
	mul.f32 	%f2, %f1, 0f3EAAAAAB;
	cvt.rni.s32.f32 	%r11, %f2;
	mad.lo.s32 	%r12, %r11, -3145728, %r7;
	mov.b64 	%fd4, {%r6, %r12};
	cvt.rn.f32.f64 	%f3, %fd4;
	lg2.approx.ftz.f32 	%f4, %f3;
	mul.f32 	%f5, %f4, 0fBEAAAAAB;
	ex2.approx.ftz.f32 	%f6, %f5;
	cvt.f64.f32 	%fd5, %f6;
	mul.rn.f64 	%fd6, %fd5, %fd5;
	mul.rn.f64 	%fd7, %fd4, %fd5;
	neg.f64 	%fd8, %fd7;
	fma.rn.f64 	%fd9, %fd6, %fd8, 0d3FF0000000000000;
	fma.rn.f64 	%fd10, %fd4, %fd5, %fd8;
	neg.f64 	%fd11, %fd10;
	fma.rn.f64 	%fd12, %fd6, %fd11, %fd9;
	neg.f64 	%fd13, %fd6;
	fma.rn.f64 	%fd14, %fd5, %fd5, %fd13;
	neg.f64 	%fd15, %fd14;
	fma.rn.f64 	%fd16, %fd7, %fd15, %fd12;
	fma.rn.f64 	%fd17, %fd16, 0d3FCC71C71C71C71C, 0d3FD5555555555555;
	mul.rn.f64 	%fd18, %fd16, %fd5;
	fma.rn.f64 	%fd19, %fd17, %fd18, %fd5;
	{
	.reg .b32 %temp; 
	mov.b64 	{%r13, %temp}, %fd19;
	}
	{
	.reg .b32 %temp; 
	mov.b64 	{%temp, %r14}, %fd19;
	}
	sub.s32 	%r15, %r8, %r11;
	shl.b32 	%r16, %r15, 20;
	add.s32 	%r17, %r14, %r16;
	mov.b64 	%fd20, {%r13, %r17};
	add.f64 	%fd21, %fd1, %fd1;
	setp.eq.f64 	%p2, %fd21, %fd1;
	xor.b32  	%r18, %r2, 2146435072;
	mov.b32 	%r19, 0;
	mov.b64 	%fd22, {%r19, %r18};
	setp.nan.f64 	%p3, %fd1, %fd1;
	selp.f64 	%fd23, %fd21, %fd20, %p3;
	selp.f64 	%fd24, %fd22, %fd23, %p2;
	copysign.f64 	%fd25, %fd1, %fd24;
	st.global.f64 	[%rd2], %fd25;
	ret;

}


// ===== COMPILED SASS (sm_100) =====

	.target	sm_100

	.elftype	@"ET_EXEC"


//--------------------- .note.nv.tkinfo           --------------------------
	.section	.note.nv.tkinfo,"",@"SHT_NOTE"
	.sectionflags	@"SHF_NOTE_NV_TKINFO"
	.tkinfo
        /*0018*/ 	.word	0x00000002
        /*0030*/ 	.string	""
        /*0030*/ 	.string	"ptxas"
        /*0030*/ 	.string	"Cuda compilation tools, release 13.0, V13.0.88"
        /*0030*/ 	.string	"Build cuda_13.0.r13.0/compiler.36424714_0"
        /*0030*/ 	.string	"-arch sm_100 -m 64 "



//--------------------- .note.nv.cuinfo           --------------------------
	.section	.note.nv.cuinfo,"",@"SHT_NOTE"
	.sectionflags	@"SHF_NOTE_NV_CUINFO"
        /*0018*/ 	.short	0x0002
        /*001a*/ 	.short	0x0064
        /*001c*/ 	.short	0x0082
	.zero		2


//--------------------- .nv.info                  --------------------------
	.section	.nv.info,"",@"SHT_CUDA_INFO"
	.align	4


	//----- nvinfo : EIATTR_REGCOUNT
	.align		4
        /*0000*/ 	.byte	0x04, 0x2f
        /*0002*/ 	.short	(.L_1 - .L_0)
	.align		4
.L_0:
        /*0004*/ 	.word	index@(_Z6_rcbrtPdd)
        /*0008*/ 	.word	0x00000017


	//----- nvinfo : EIATTR_FRAME_SIZE
	.align		4
.L_1:
        /*000c*/ 	.byte	0x04, 0x11
        /*000e*/ 	.short	(.L_3 - .L_2)
	.align		4
.L_2:
        /*0010*/ 	.word	index@(_Z6_rcbrtPdd)
        /*0014*/ 	.word	0x00000000


	//----- nvinfo : EIATTR_MIN_STACK_SIZE
	.align		4
.L_3:
        /*0018*/ 	.byte	0x04, 0x12
        /*001a*/ 	.short	(.L_5 - .L_4)
	.align		4
.L_4:
        /*001c*/ 	.word	index@(_Z6_rcbrtPdd)
        /*0020*/ 	.word	0x00000000
.L_5:


//--------------------- .nv.compat                --------------------------
	.section	.nv.compat,"",@"SHT_CUDA_COMPAT_INFO"
	.align	4
        /*0000*/ 	.byte	0x02, 0x09, 0x00, 0x00, 0x02, 0x02, 0x01, 0x00, 0x02, 0x05, 0x05, 0x00, 0x03, 0x07, 0x01, 0x01
        /*0010*/ 	.byte	0x02, 0x03, 0x00, 0x00, 0x02, 0x06, 0x01, 0x00, 0x04, 0x0b, 0x08, 0x00, 0x01, 0x00, 0x00, 0x00
        /*0020*/ 	.byte	0x00, 0x00, 0x00, 0x00


//--------------------- .nv.info._Z6_rcbrtPdd     --------------------------
	.section	.nv.info._Z6_rcbrtPdd,"",@"SHT_CUDA_INFO"
	.sectionflags	@""
	.align	4


	//----- nvinfo : EIATTR_CUDA_API_VERSION
	.align		4
        /*0000*/ 	.byte	0x04, 0x37
        /*0002*/ 	.short	(.L_7 - .L_6)
.L_6:
        /*0004*/ 	.word	0x00000082


	//----- nvinfo : EIATTR_KPARAM_INFO
	.align		4
.L_7:
        /*0008*/ 	.byte	0x04, 0x17
        /*000a*/ 	.short	(.L_9 - .L_8)
.L_8:
        /*000c*/ 	.word	0x00000000
        /*0010*/ 	.short	0x0001
        /*0012*/ 	.short	0x0008
        /*0014*/ 	.byte	0x00, 0xf0, 0x21, 0x00


	//----- nvinfo : EIATTR_KPARAM_INFO
	.align		4
.L_9:
        /*0018*/ 	.byte	0x04, 0x17
        /*001a*/ 	.short	(.L_11 - .L_10)
.L_10:
        /*001c*/ 	.word	0x00000000
        /*0020*/ 	.short	0x0000
        /*0022*/ 	.short	0x0000
        /*0024*/ 	.byte	0x00, 0xf5, 0x21, 0x00


	//----- nvinfo : EIATTR_SPARSE_MMA_MASK
	.align		4
.L_11:
        /*0028*/ 	.byte	0x03, 0x50
        /*002a*/ 	.short	0x0000


	//----- nvinfo : EIATTR_MAXREG_COUNT
	.align		4
        /*002c*/ 	.byte	0x03, 0x1b
        /*002e*/ 	.short	0x00ff


	//----- nvinfo : EIATTR_MERCURY_ISA_VERSION
	.align		4
        /*0030*/ 	.byte	0x03, 0x5f
        /*0032*/ 	.short	0x0101


	//----- nvinfo : EIATTR_VRC_CTA_INIT_COUNT
	.align		4
        /*0034*/ 	.byte	0x02, 0x4a
	.zero		1
	.zero		1


	//----- nvinfo : EIATTR_EXIT_INSTR_OFFSETS
	.align		4
        /*0038*/ 	.byte	0x04, 0x1c
        /*003a*/ 	.short	(.L_13 - .L_12)


	//   ....[0]....
.L_12:
        /*003c*/ 	.word	0x000002f0


	//----- nvinfo : EIATTR_CBANK_PARAM_SIZE
	.align		4
.L_13:
        /*0040*/ 	.byte	0x03, 0x19
        /*0042*/ 	.short	0x0010


	//----- nvinfo : EIATTR_PARAM_CBANK
	.align		4
        /*0044*/ 	.byte	0x04, 0x0a
        /*0046*/ 	.short	(.L_15 - .L_14)
	.align		4
.L_14:
        /*0048*/ 	.word	index@(.nv.constant0._Z6_rcbrtPdd)
        /*004c*/ 	.short	0x0380
        /*004e*/ 	.short	0x0010


	//----- nvinfo : EIATTR_SW_WAR
	.align		4
.L_15:
        /*0050*/ 	.byte	0x04, 0x36
        /*0052*/ 	.short	(.L_17 - .L_16)
.L_16:
        /*0054*/ 	.word	0x00000008
.L_17:


//--------------------- .nv.callgraph             --------------------------
	.section	.nv.callgraph,"",@"SHT_CUDA_CALLGRAPH"
	.align	4
	.sectionentsize	8
	.align		4
        /*0000*/ 	.word	0x00000000
	.align		4
        /*0004*/ 	.word	0xffffffff
	.align		4
        /*0008*/ 	.word	0x00000000
	.align		4
        /*000c*/ 	.word	0xfffffffe
	.align		4
        /*0010*/ 	.word	0x00000000
	.align		4
        /*0014*/ 	.word	0xfffffffd
	.align		4
        /*0018*/ 	.word	0x00000000
	.align		4
        /*001c*/ 	.word	0xfffffffc


//--------------------- .text._Z6_rcbrtPdd        --------------------------
	.section	.text._Z6_rcbrtPdd,"ax",@progbits
	.align	128
        .global         _Z6_rcbrtPdd
        .type           _Z6_rcbrtPdd,@function
        .size           _Z6_rcbrtPdd,(.L_x_1 - _Z6_rcbrtPdd)
        .other          _Z6_rcbrtPdd,@"STO_CUDA_ENTRY STV_DEFAULT"
_Z6_rcbrtPdd:
.text._Z6_rcbrtPdd:
[----:B------:R-:W-:Y:S08]  /*0000*/  LDC R1, c[0x0][0x37c] ;  /* 0x0000df00ff017b82 */ /* 0x000ff00000000800 */
[----:B------:R-:W0:Y:S01]  /*0010*/  LDC.64 R2, c[0x0][0x388] ;  /* 0x0000e200ff027b82 */ /* 0x000e220000000a00 */
[----:B------:R-:W-:Y:S01]  /*0020*/  UMOV UR4, 0x1c71c71c ;  /* 0x1c71c71c00047882 */ /* 0x000fe20000000000 */
[----:B------:R-:W-:Y:S01]  /*0030*/  UMOV UR5, 0x3fcc71c7 ;  /* 0x3fcc71c700057882 */ /* 0x000fe20000000000 */
[----:B0-----:R-:W-:Y:S01]  /*0040*/  LOP3.LUT R5, R3, 0x7fffffff, RZ, 0xc0, !PT ;  /* 0x7fffffff03057812 */ /* 0x001fe200078ec0ff */
[----:B------:R-:W-:-:S03]  /*0050*/  IMAD.MOV.U32 R4, RZ, RZ, R2 ;  /* 0x000000ffff047224 */ /* 0x000fc600078e0002 */
[----:B------:R-:W-:-:S03]  /*0060*/  ISETP.GE.U32.AND P1, PT, R5, 0x100000, PT ;  /* 0x001000000500780c */ /* 0x000fc60003f26070 */
[----:B------:R-:W-:-:S10]  /*0070*/  DMUL R6, R4, 1.80143985094819840000e+16 ;  /* 0x4350000004067828 */ /* 0x000fd40000000000 */
[----:B------:R-:W-:Y:S02]  /*0080*/  SEL R5, R7, R5, !P1 ;  /* 0x0000000507057207 */ /* 0x000fe40004800000 */
[----:B------:R-:W-:Y:S02]  /*0090*/  SEL R8, R6, R2, !P1 ;  /* 0x0000000206087207 */ /* 0x000fe40004800000 */
[----:B------:R-:W-:-:S04]  /*00a0*/  LEA.HI R0, R5, 0xfffffc02, RZ, 0xc ;  /* 0xfffffc0205007811 */ /* 0x000fc800078f60ff */
[----:B------:R-:W-:-:S05]  /*00b0*/  I2FP.F32.S32 R0, R0 ;  /* 0x0000000000007245 */ /* 0x000fca0000201400 */
[----:B------:R-:W-:-:S06]  /*00c0*/  FMUL R0, R0, 0.3333333432674407959 ;  /* 0x3eaaaaab00007820 */ /* 0x000fcc0000400000 */
[----:B------:R-:W0:Y:S02]  /*00d0*/  F2I.NTZ R0, R0 ;  /* 0x0000000000007305 */ /* 0x000e240000203100 */
[----:B0-----:R-:W-:Y:S02]  /*00e0*/  IMAD R9, R0, -0x300000, R5 ;  /* 0xffd0000000097824 */ /* 0x001fe400078e0205 */
[----:B------:R-:W0:Y:S04]  /*00f0*/  LDC.64 R4, c[0x0][0x388] ;  /* 0x0000e200ff047b82 */ /* 0x000e280000000a00 */
[----:B------:R-:W1:Y:S08]  /*0100*/  F2F.F32.F64 R2, R8 ;  /* 0x0000000800027310 */ /* 0x000e700000301000 */
[----:B-1----:R-:W1:Y:S02]  /*0110*/  MUFU.LG2 R2, R2 ;  /* 0x0000000200027308 */ /* 0x002e640000000c00 */
[----:B-1----:R-:W-:Y:S01]  /*0120*/  FMUL R20, R2, -0.3333333432674407959 ;  /* 0xbeaaaaab02147820 */ /* 0x002fe20000400000 */
[----:B------:R-:W-:-:S05]  /*0130*/  LOP3.LUT R2, R3, 0x7ff00000, RZ, 0x3c, !PT ;  /* 0x7ff0000003027812 */ /* 0x000fca00078e3cff */
[----:B------:R-:W1:Y:S08]  /*0140*/  MUFU.EX2 R6, R20 ;  /* 0x0000001400067308 */ /* 0x000e700000000800 */
[----:B-1----:R-:W1:Y:S02]  /*0150*/  F2F.F64.F32 R6, R6 ;  /* 0x0000000600067310 */ /* 0x002e640000201800 */
[----:B-1----:R-:W-:-:S02]  /*0160*/  DMUL R12, R8, R6 ;  /* 0x00000006080c7228 */ /* 0x002fc40000000000 */
[----:B------:R-:W-:-:S06]  /*0170*/  DMUL R10, R6, R6 ;  /* 0x00000006060a7228 */ /* 0x000fcc0000000000 */
[----:B------:R-:W-:Y:S02]  /*0180*/  DFMA R16, R8, R6, -R12 ;  /* 0x000000060810722b */ /* 0x000fe4000000080c */
[----:B------:R-:W-:Y:S01]  /*0190*/  DFMA R14, R10, -R12, 1 ;  /* 0x3ff000000a0e742b */ /* 0x000fe2000000080c */
[----:B------:R-:W-:Y:S01]  /*01a0*/  IMAD.MOV.U32 R8, RZ, RZ, 0x55555555 ;  /* 0x55555555ff087424 */ /* 0x000fe200078e00ff */
[----:B------:R-:W-:Y:S01]  /*01b0*/  DFMA R18, R6, R6, -R10 ;  /* 0x000000060612722b */ /* 0x000fe2000000080a */
[----:B------:R-:W-:-:S05]  /*01c0*/  IMAD.MOV.U32 R9, RZ, RZ, 0x3fd55555 ;  /* 0x3fd55555ff097424 */ /* 0x000fca00078e00ff */
[----:B------:R-:W-:Y:S02]  /*01d0*/  DFMA R14, R10, -R16, R14 ;  /* 0x800000100a0e722b */ /* 0x000fe4000000000e */
[----:B0-----:R-:W-:-:S06]  /*01e0*/  DADD R10, R4, R4 ;  /* 0x00000000040a7229 */ /* 0x001fcc0000000004 */
[----:B------:R-:W-:Y:S02]  /*01f0*/  DFMA R14, R12, -R18, R14 ;  /* 0x800000120c0e722b */ /* 0x000fe4000000000e */
[--C-:B------:R-:W-:Y:S01]  /*0200*/  DSETP.NEU.AND P0, PT, R10, R4.reuse, PT ;  /* 0x000000040a00722a */ /* 0x100fe20003f0d000 */
[C---:B------:R-:W-:Y:S02]  /*0210*/  IADD3 R13, PT, PT, -R0.reuse, 0x12, RZ ;  /* 0x00000012000d7810 */ /* 0x040fe40007ffe1ff */
[----:B------:R-:W-:Y:S01]  /*0220*/  @P1 IADD3 R13, PT, PT, -R0, 0x100000, RZ ;  /* 0x00100000000d1810 */ /* 0x000fe20007ffe1ff */
[----:B------:R-:W-:Y:S02]  /*0230*/  DSETP.NAN.AND P1, PT, R4, R4, PT ;  /* 0x000000040400722a */ /* 0x000fe40003f28000 */
[----:B------:R-:W-:Y:S01]  /*0240*/  DFMA R8, R14, UR4, R8 ;  /* 0x000000040e087c2b */ /* 0x000fe20008000008 */
[----:B------:R-:W0:Y:S01]  /*0250*/  LDCU.64 UR4, c[0x0][0x358] ;  /* 0x00006b00ff0477ac */ /* 0x000e220008000a00 */
[----:B------:R-:W-:-:S08]  /*0260*/  DMUL R14, R6, R14 ;  /* 0x0000000e060e7228 */ /* 0x000fd00000000000 */
[----:B------:R-:W-:Y:S01]  /*0270*/  DFMA R8, R8, R14, R6 ;  /* 0x0000000e0808722b */ /* 0x000fe20000000006 */
[----:B------:R-:W0:Y:S09]  /*0280*/  LDC.64 R6, c[0x0][0x380] ;  /* 0x0000e000ff067b82 */ /* 0x000e320000000a00 */
[----:B------:R-:W-:Y:S01]  /*0290*/  IMAD R5, R13, 0x100000, R9 ;  /* 0x001000000d057824 */ /* 0x000fe200078e0209 */
[----:B------:R-:W-:-:S04]  /*02a0*/  FSEL R8, R10, R8, P1 ;  /* 0x000000080a087208 */ /* 0x000fc80000800000 */
[----:B------:R-:W-:-:S04]  /*02b0*/  @P0 FSEL R2, R11, R5, P1 ;  /* 0x000000050b020208 */ /* 0x000fc80000800000 */
[----:B------:R-:W-:Y:S02]  /*02c0*/  LOP3.LUT R3, R2, 0x80000000, R3, 0xb8, !PT ;  /* 0x8000000002037812 */ /* 0x000fe400078eb803 */
[----:B------:R-:W-:-:S05]  /*02d0*/  FSEL R2, R8, RZ, P0 ;  /* 0x000000ff08027208 */ /* 0x000fca0000000000 */
[----:B0-----:R-:W-:Y:S01]  /*02e0*/  STG.E.64 desc[UR4][R6.64], R2 ;  /* 0x0000000206007986 */ /* 0x001fe2000c101b04 */
[----:B------:R-:W-:Y:S05]  /*02f0*/  EXIT ;  /* 0x000000000000794d */ /* 0x000fea0003800000 */
.L_x_0:
[----:B------:R-:W-:-:S00]  /*0300*/  BRA `(.L_x_0) ;  /* 0xfffffffc00fc7947 */ /* 0x000fc0000383ffff */
[----:B------:R-:W-:-:S00]  /*0310*/  NOP ;  /* 0x0000000000007918 */ /* 0x000fc00000000000 */
        /* <DEDUP_REMOVED lines=14> */
.L_x_1:


//--------------------- .nv.shared.reserved.0     --------------------------
	.section	.nv.shared.reserved.0,"aw",@nobits
	.weak		__nv_reservedSMEM_offset_0_alias
	.size		__nv_reservedSMEM_offset_0_alias, 0, 64
	.other		__nv_reservedSMEM_offset_0_alias,@"STO_CUDA_RESERVED_SHARED STV_DEFAULT"
__nv_reservedSMEM_offset_0_alias:
	.zero		0
	.zero		64


//--------------------- .nv.constant0._Z6_rcbrtPdd --------------------------
	.section	.nv.constant0._Z6_rcbrtPdd,"a",@progbits
	.sectionflags	@""
	.align	4
.nv.constant0._Z6_rcbrtPdd:
	.zero		912


//--------------------- SYMBOLS --------------------------

	.type		.nv.reservedSmem.offset0,@object
	.size		.nv.reservedSmem.offset0,0x4
